	.headerflags	@"EF_CUDA_TEXMODE_UNIFIED EF_CUDA_64BIT_ADDRESS EF_CUDA_SM86 EF_CUDA_VIRTUAL_SM(EF_CUDA_SM86)"
	.elftype	@"ET_EXEC"


//--------------------- .nv.info                  --------------------------
	.section	.nv.info,"",@"SHT_CUDA_INFO"
	.align	4


	//----- nvinfo : EIATTR_REGCOUNT
	.align		4
        /*0000*/ 	.byte	0x04, 0x2f
        /*0002*/ 	.short	(.L_1 - .L_0)
	.align		4
.L_0:
        /*0004*/ 	.word	index@(triton_poi_fused_clone_20)
        /*0008*/ 	.word	0x00000008


	//----- nvinfo : EIATTR_MIN_STACK_SIZE
	.align		4
.L_1:
        /*000c*/ 	.byte	0x04, 0x12
        /*000e*/ 	.short	(.L_3 - .L_2)
	.align		4
.L_2:
        /*0010*/ 	.word	index@(triton_poi_fused_clone_20)
        /*0014*/ 	.word	0x00000000


	//----- nvinfo : EIATTR_FRAME_SIZE
	.align		4
.L_3:
        /*0018*/ 	.byte	0x04, 0x11
        /*001a*/ 	.short	(.L_5 - .L_4)
	.align		4
.L_4:
        /*001c*/ 	.word	index@(triton_poi_fused_clone_20)
        /*0020*/ 	.word	0x00000000


	//----- nvinfo : EIATTR_MIN_STACK_SIZE
	.align		4
.L_5:
        /*0024*/ 	.byte	0x04, 0x12
        /*0026*/ 	.short	(.L_7 - .L_6)
	.align		4
.L_6:
        /*0028*/ 	.word	index@(triton_poi_fused_clone_20)
        /*002c*/ 	.word	0x00000000
.L_7:


//--------------------- .nv.info.triton_poi_fused_clone_20 --------------------------
	.section	.nv.info.triton_poi_fused_clone_20,"",@"SHT_CUDA_INFO"
	.sectionflags	@""
	.align	4


	//----- nvinfo : EIATTR_CUDA_API_VERSION
	.align		4
        /*0000*/ 	.byte	0x04, 0x37
        /*0002*/ 	.short	(.L_9 - .L_8)
.L_8:
        /*0004*/ 	.word	0x0000007c


	//----- nvinfo : EIATTR_SW2861232_WAR
	.align		4
.L_9:
        /*0008*/ 	.byte	0x01, 0x35
	.zero		2


	//----- nvinfo : EIATTR_PARAM_CBANK
	.align		4
        /*000c*/ 	.byte	0x04, 0x0a
        /*000e*/ 	.short	(.L_11 - .L_10)
	.align		4
.L_10:
        /*0010*/ 	.word	index@(.nv.constant0.triton_poi_fused_clone_20)
        /*0014*/ 	.short	0x0160
        /*0016*/ 	.short	0x0020


	//----- nvinfo : EIATTR_CBANK_PARAM_SIZE
	.align		4
.L_11:
        /*0018*/ 	.byte	0x03, 0x19
        /*001a*/ 	.short	0x0020


	//----- nvinfo : EIATTR_KPARAM_INFO
	.align		4
        /*001c*/ 	.byte	0x04, 0x17
        /*001e*/ 	.short	(.L_13 - .L_12)
.L_12:
        /*0020*/ 	.word	0x00000000
        /*0024*/ 	.short	0x0003
        /*0026*/ 	.short	0x0018
        /*0028*/ 	.byte	0x00, 0xf4, 0x21, 0x00


	//----- nvinfo : EIATTR_KPARAM_INFO
	.align		4
.L_13:
        /*002c*/ 	.byte	0x04, 0x17
        /*002e*/ 	.short	(.L_15 - .L_14)
.L_14:
        /*0030*/ 	.word	0x00000000
        /*0034*/ 	.short	0x0002
        /*0036*/ 	.short	0x0010
        /*0038*/ 	.byte	0x00, 0xf0, 0x11, 0x00


	//----- nvinfo : EIATTR_KPARAM_INFO
	.align		4
.L_15:
        /*003c*/ 	.byte	0x04, 0x17
        /*003e*/ 	.short	(.L_17 - .L_16)
.L_16:
        /*0040*/ 	.word	0x00000000
        /*0044*/ 	.short	0x0001
        /*0046*/ 	.short	0x0008
        /*0048*/ 	.byte	0x00, 0xf4, 0x21, 0x00


	//----- nvinfo : EIATTR_KPARAM_INFO
	.align		4
.L_17:
        /*004c*/ 	.byte	0x04, 0x17
        /*004e*/ 	.short	(.L_19 - .L_18)
.L_18:
        /*0050*/ 	.word	0x00000000
        /*0054*/ 	.short	0x0000
        /*0056*/ 	.short	0x0000
        /*0058*/ 	.byte	0x00, 0xf4, 0x21, 0x00


	//----- nvinfo : EIATTR_MAXREG_COUNT
	.align		4
.L_19:
        /*005c*/ 	.byte	0x03, 0x1b
        /*005e*/ 	.short	0x00ff


	//----- nvinfo : EIATTR_EXIT_INSTR_OFFSETS
	.align		4
        /*0060*/ 	.byte	0x04, 0x1c
        /*0062*/ 	.short	(.L_21 - .L_20)


	//   ....[0]....
.L_20:
        /*0064*/ 	.word	0x00000120


	//----- nvinfo : EIATTR_REQNTID
	.align		4
.L_21:
        /*0068*/ 	.byte	0x04, 0x10
        /*006a*/ 	.short	(.L_23 - .L_22)
.L_22:
        /*006c*/ 	.word	0x00000100
        /*0070*/ 	.word	0x00000001
        /*0074*/ 	.word	0x00000001
.L_23:


//--------------------- .nv.callgraph             --------------------------
	.section	.nv.callgraph,"",@"SHT_CUDA_CALLGRAPH"
	.align	4
	.sectionentsize	8
	.align		4
        /*0000*/ 	.word	0x00000000
	.align		4
        /*0004*/ 	.word	0xffffffff
	.align		4
        /*0008*/ 	.word	0x00000000
	.align		4
        /*000c*/ 	.word	0xfffffffe
	.align		4
        /*0010*/ 	.word	0x00000000
	.align		4
        /*0014*/ 	.word	0xfffffffd
	.align		4
        /*0018*/ 	.word	0x00000000
	.align		4
        /*001c*/ 	.word	0xfffffffc


//--------------------- .nv.rel.action            --------------------------
	.section	.nv.rel.action,"",@"SHT_CUDA_RELOCINFO"
	.align	8
	.sectionentsize	8
        /*0000*/ 	.byte	0x73, 0x00, 0x00, 0x00, 0x00, 0x00, 0x00, 0x00, 0x00, 0x00, 0x00, 0x11, 0x25, 0x00, 0x05, 0x36


//--------------------- .nv.constant0.triton_poi_fused_clone_20 --------------------------
	.section	.nv.constant0.triton_poi_fused_clone_20,"a",@progbits
	.sectionflags	@""
	.align	4
.nv.constant0.triton_poi_fused_clone_20:
	.zero		384


//--------------------- .text.triton_poi_fused_clone_20 --------------------------
	.section	.text.triton_poi_fused_clone_20,"ax",@progbits
	.sectioninfo	@"SHI_REGISTERS=8"
	.align	128
        .global         triton_poi_fused_clone_20
        .type           triton_poi_fused_clone_20,@function
        .size           triton_poi_fused_clone_20,(.L_x_1 - triton_poi_fused_clone_20)
        .other          triton_poi_fused_clone_20,@"STO_CUDA_ENTRY STV_DEFAULT"
triton_poi_fused_clone_20:
.text.triton_poi_fused_clone_20:
[----:B------:R-:W-:Y:S02]  /*0000*/  MOV R1, c[0x0][0x28] ;  /* 0x00000a0000017a02 */ /* 0x000fe40000000f00 */
[----:B------:R-:W0:Y:S01]  /*0010*/  S2R R0, SR_TID.X ;  /* 0x0000000000007919 */ /* 0x000e220000002100 */
[----:B------:R-:W-:Y:S01]  /*0020*/  MOV R5, 0x2 ;  /* 0x0000000200057802 */ /* 0x000fe20000000f00 */
[----:B------:R-:W-:Y:S02]  /*0030*/  ULDC.64 UR4, c[0x0][0x118] ;  /* 0x0000460000047ab9 */ /* 0x000fe40000000a00 */
[----:B------:R-:W1:Y:S01]  /*0040*/  S2R R3, SR_CTAID.X ;  /* 0x0000000000037919 */ /* 0x000e620000002500 */
[----:B0-----:R-:W-:-:S04]  /*0050*/  SHF.L.U32 R0, R0, 0x1, RZ ;  /* 0x0000000100007819 */ /* 0x001fc800000006ff */
[----:B------:R-:W-:-:S04]  /*0060*/  LOP3.LUT R0, R0, 0x1fe, RZ, 0xc0, !PT ;  /* 0x000001fe00007812 */ /* 0x000fc800078ec0ff */
[----:B-1----:R-:W-:-:S05]  /*0070*/  LEA R0, R3, R0, 0x9 ;  /* 0x0000000003007211 */ /* 0x002fca00078e48ff */
[----:B------:R-:W-:-:S05]  /*0080*/  IMAD.HI R2, R0, 0x2aaaaaab, RZ ;  /* 0x2aaaaaab00027827 */ /* 0x000fca00078e02ff */
[----:B------:R-:W-:-:S04]  /*0090*/  SHF.R.U32.HI R3, RZ, 0x1f, R2 ;  /* 0x0000001fff037819 */ /* 0x000fc80000011602 */
[----:B------:R-:W-:-:S05]  /*00a0*/  LEA.HI.SX32 R3, R2, R3, 0xd ;  /* 0x0000000302037211 */ /* 0x000fca00078f6aff */
[----:B------:R-:W-:-:S04]  /*00b0*/  IMAD R2, R3, -0x300000, R0 ;  /* 0xffd0000003027824 */ /* 0x000fc800078e0200 */
[----:B------:R-:W-:-:S05]  /*00c0*/  IMAD R2, R3, 0x330000, R2 ;  /* 0x0033000003027824 */ /* 0x000fca00078e0202 */
[----:B------:R-:W-:-:S05]  /*00d0*/  IADD3 R2, R2, 0x30000, RZ ;  /* 0x0003000002027810 */ /* 0x000fca0007ffe0ff */
[----:B------:R-:W-:-:S06]  /*00e0*/  IMAD.WIDE R2, R2, R5, c[0x0][0x160] ;  /* 0x0000580002027625 */ /* 0x000fcc00078e0205 */
[----:B------:R-:W2:Y:S01]  /*00f0*/  LDG.E R3, [R2.64] ;  /* 0x0000000402037981 */ /* 0x000ea2000c1e1900 */
[----:B------:R-:W-:-:S05]  /*0100*/  IMAD.WIDE R4, R0, R5, c[0x0][0x168] ;  /* 0x00005a0000047625 */ /* 0x000fca00078e0205 */
[----:B--2---:R-:W-:Y:S01]  /*0110*/  STG.E [R4.64], R3 ;  /* 0x0000000304007986 */ /* 0x004fe2000c101904 */
[----:B------:R-:W-:Y:S05]  /*0120*/  EXIT ;  /* 0x000000000000794d */ /* 0x000fea0003800000 */
.L_x_0:
[----:B------:R-:W-:-:S00]  /*0130*/  BRA `(.L_x_0) ;  /* 0xfffffff000007947 */ /* 0x000fc0000383ffff */
[----:B------:R-:W-:-:S00]  /*0140*/  NOP ;  /* 0x0000000000007918 */ /* 0x000fc00000000000 */
        /* <DEDUP_REMOVED lines=11> */
.L_x_1:
